//
// Generated by NVIDIA NVVM Compiler
//
// Compiler Build ID: CL-36424714
// Cuda compilation tools, release 13.0, V13.0.88
// Based on NVVM 20.0.0
//

.version 9.0
.target sm_100
.address_size 64

	// .globl	_Z8VecAdd_TPiS_S_i

.visible .entry _Z8VecAdd_TPiS_S_i(
	.param .u64 .ptr .align 1 _Z8VecAdd_TPiS_S_i_param_0,
	.param .u64 .ptr .align 1 _Z8VecAdd_TPiS_S_i_param_1,
	.param .u64 .ptr .align 1 _Z8VecAdd_TPiS_S_i_param_2,
	.param .u32 _Z8VecAdd_TPiS_S_i_param_3
)
{
	.reg .pred 	%p<2>;
	.reg .b32 	%r<6>;
	.reg .b64 	%rd<11>;

	ld.param.u64 	%rd1, [_Z8VecAdd_TPiS_S_i_param_0];
	ld.param.u64 	%rd2, [_Z8VecAdd_TPiS_S_i_param_1];
	ld.param.u64 	%rd3, [_Z8VecAdd_TPiS_S_i_param_2];
	ld.param.u32 	%r2, [_Z8VecAdd_TPiS_S_i_param_3];
	mov.u32 	%r1, %tid.x;
	setp.ge.s32 	%p1, %r1, %r2;
	@%p1 bra 	$L__BB0_2;
	cvta.to.global.u64 	%rd4, %rd1;
	cvta.to.global.u64 	%rd5, %rd2;
	cvta.to.global.u64 	%rd6, %rd3;
	mul.wide.u32 	%rd7, %r1, 4;
	add.s64 	%rd8, %rd4, %rd7;
	ld.global.u32 	%r3, [%rd8];
	add.s64 	%rd9, %rd5, %rd7;
	ld.global.u32 	%r4, [%rd9];
	add.s32 	%r5, %r4, %r3;
	add.s64 	%rd10, %rd6, %rd7;
	st.global.u32 	[%rd10], %r5;
$L__BB0_2:
	ret;

}
	// .globl	_Z8VecAdd_BPiS_S_i
.visible .entry _Z8VecAdd_BPiS_S_i(
	.param .u64 .ptr .align 1 _Z8VecAdd_BPiS_S_i_param_0,
	.param .u64 .ptr .align 1 _Z8VecAdd_BPiS_S_i_param_1,
	.param .u64 .ptr .align 1 _Z8VecAdd_BPiS_S_i_param_2,
	.param .u32 _Z8VecAdd_BPiS_S_i_param_3
)
{
	.reg .pred 	%p<2>;
	.reg .b32 	%r<6>;
	.reg .b64 	%rd<11>;

	ld.param.u64 	%rd1, [_Z8VecAdd_BPiS_S_i_param_0];
	ld.param.u64 	%rd2, [_Z8VecAdd_BPiS_S_i_param_1];
	ld.param.u64 	%rd3, [_Z8VecAdd_BPiS_S_i_param_2];
	ld.param.u32 	%r2, [_Z8VecAdd_BPiS_S_i_param_3];
	mov.u32 	%r1, %ctaid.x;
	setp.ge.s32 	%p1, %r1, %r2;
	@%p1 bra 	$L__BB1_2;
	cvta.to.global.u64 	%rd4, %rd1;
	cvta.to.global.u64 	%rd5, %rd2;
	cvta.to.global.u64 	%rd6, %rd3;
	mul.wide.u32 	%rd7, %r1, 4;
	add.s64 	%rd8, %rd4, %rd7;
	ld.global.u32 	%r3, [%rd8];
	add.s64 	%rd9, %rd5, %rd7;
	ld.global.u32 	%r4, [%rd9];
	add.s32 	%r5, %r4, %r3;
	add.s64 	%rd10, %rd6, %rd7;
	st.global.u32 	[%rd10], %r5;
$L__BB1_2:
	ret;

}
	// .globl	_Z9VecAdd_BTPiS_S_i
.visible .entry _Z9VecAdd_BTPiS_S_i(
	.param .u64 .ptr .align 1 _Z9VecAdd_BTPiS_S_i_param_0,
	.param .u64 .ptr .align 1 _Z9VecAdd_BTPiS_S_i_param_1,
	.param .u64 .ptr .align 1 _Z9VecAdd_BTPiS_S_i_param_2,
	.param .u32 _Z9VecAdd_BTPiS_S_i_param_3
)
{
	.reg .pred 	%p<2>;
	.reg .b32 	%r<9>;
	.reg .b64 	%rd<11>;

	ld.param.u64 	%rd1, [_Z9VecAdd_BTPiS_S_i_param_0];
	ld.param.u64 	%rd2, [_Z9VecAdd_BTPiS_S_i_param_1];
	ld.param.u64 	%rd3, [_Z9VecAdd_BTPiS_S_i_param_2];
	ld.param.u32 	%r2, [_Z9VecAdd_BTPiS_S_i_param_3];
	mov.u32 	%r3, %ctaid.x;
	mov.u32 	%r4, %ntid.x;
	mov.u32 	%r5, %tid.x;
	mad.lo.s32 	%r1, %r3, %r4, %r5;
	setp.ge.s32 	%p1, %r1, %r2;
	@%p1 bra 	$L__BB2_2;
	cvta.to.global.u64 	%rd4, %rd1;
	cvta.to.global.u64 	%rd5, %rd2;
	cvta.to.global.u64 	%rd6, %rd3;
	mul.wide.s32 	%rd7, %r1, 4;
	add.s64 	%rd8, %rd4, %rd7;
	ld.global.u32 	%r6, [%rd8];
	add.s64 	%rd9, %rd5, %rd7;
	ld.global.u32 	%r7, [%rd9];
	add.s32 	%r8, %r7, %r6;
	add.s64 	%rd10, %rd6, %rd7;
	st.global.u32 	[%rd10], %r8;
$L__BB2_2:
	ret;

}


// ===== COMPILED SASS (sm_100) =====

	.target	sm_100

	.elftype	@"ET_EXEC"


//--------------------- .note.nv.tkinfo           --------------------------
	.section	.note.nv.tkinfo,"",@"SHT_NOTE"
	.sectionflags	@"SHF_NOTE_NV_TKINFO"
	.tkinfo
        /*0018*/ 	.word	0x00000002
        /*0030*/ 	.string	""
        /*0030*/ 	.string	"ptxas"
        /*0030*/ 	.string	"Cuda compilation tools, release 13.0, V13.0.88"
        /*0030*/ 	.string	"Build cuda_13.0.r13.0/compiler.36424714_0"
        /*0030*/ 	.string	"-arch sm_100 -m 64 "



//--------------------- .note.nv.cuinfo           --------------------------
	.section	.note.nv.cuinfo,"",@"SHT_NOTE"
	.sectionflags	@"SHF_NOTE_NV_CUINFO"
        /*0018*/ 	.short	0x0002
        /*001a*/ 	.short	0x0064
        /*001c*/ 	.short	0x0082
	.zero		2


//--------------------- .nv.info                  --------------------------
	.section	.nv.info,"",@"SHT_CUDA_INFO"
	.align	4


	//----- nvinfo : EIATTR_REGCOUNT
	.align		4
        /*0000*/ 	.byte	0x04, 0x2f
        /*0002*/ 	.short	(.L_1 - .L_0)
	.align		4
.L_0:
        /*0004*/ 	.word	index@(_Z8VecAdd_TPiS_S_i)
        /*0008*/ 	.word	0x0000000c


	//----- nvinfo : EIATTR_FRAME_SIZE
	.align		4
.L_1:
        /*000c*/ 	.byte	0x04, 0x11
        /*000e*/ 	.short	(.L_3 - .L_2)
	.align		4
.L_2:
        /*0010*/ 	.word	index@(_Z8VecAdd_TPiS_S_i)
        /*0014*/ 	.word	0x00000000


	//----- nvinfo : EIATTR_REGCOUNT
	.align		4
.L_3:
        /*0018*/ 	.byte	0x04, 0x2f
        /*001a*/ 	.short	(.L_5 - .L_4)
	.align		4
.L_4:
        /*001c*/ 	.word	index@(_Z8VecAdd_BPiS_S_i)
        /*0020*/ 	.word	0x0000000c


	//----- nvinfo : EIATTR_FRAME_SIZE
	.align		4
.L_5:
        /*0024*/ 	.byte	0x04, 0x11
        /*0026*/ 	.short	(.L_7 - .L_6)
	.align		4
.L_6:
        /*0028*/ 	.word	index@(_Z8VecAdd_BPiS_S_i)
        /*002c*/ 	.word	0x00000000


	//----- nvinfo : EIATTR_REGCOUNT
	.align		4
.L_7:
        /*0030*/ 	.byte	0x04, 0x2f
        /*0032*/ 	.short	(.L_9 - .L_8)
	.align		4
.L_8:
        /*0034*/ 	.word	index@(_Z9VecAdd_BTPiS_S_i)
        /*0038*/ 	.word	0x0000000c


	//----- nvinfo : EIATTR_FRAME_SIZE
	.align		4
.L_9:
        /*003c*/ 	.byte	0x04, 0x11
        /*003e*/ 	.short	(.L_11 - .L_10)
	.align		4
.L_10:
        /*0040*/ 	.word	index@(_Z9VecAdd_BTPiS_S_i)
        /*0044*/ 	.word	0x00000000


	//----- nvinfo : EIATTR_MIN_STACK_SIZE
	.align		4
.L_11:
        /*0048*/ 	.byte	0x04, 0x12
        /*004a*/ 	.short	(.L_13 - .L_12)
	.align		4
.L_12:
        /*004c*/ 	.word	index@(_Z9VecAdd_BTPiS_S_i)
        /*0050*/ 	.word	0x00000000


	//----- nvinfo : EIATTR_MIN_STACK_SIZE
	.align		4
.L_13:
        /*0054*/ 	.byte	0x04, 0x12
        /*0056*/ 	.short	(.L_15 - .L_14)
	.align		4
.L_14:
        /*0058*/ 	.word	index@(_Z8VecAdd_BPiS_S_i)
        /*005c*/ 	.word	0x00000000


	//----- nvinfo : EIATTR_MIN_STACK_SIZE
	.align		4
.L_15:
        /*0060*/ 	.byte	0x04, 0x12
        /*0062*/ 	.short	(.L_17 - .L_16)
	.align		4
.L_16:
        /*0064*/ 	.word	index@(_Z8VecAdd_TPiS_S_i)
        /*0068*/ 	.word	0x00000000
.L_17:


//--------------------- .nv.compat                --------------------------
	.section	.nv.compat,"",@"SHT_CUDA_COMPAT_INFO"
	.align	4
        /*0000*/ 	.byte	0x02, 0x09, 0x00, 0x00, 0x02, 0x02, 0x01, 0x00, 0x02, 0x05, 0x05, 0x00, 0x03, 0x07, 0x01, 0x01
        /*0010*/ 	.byte	0x02, 0x03, 0x00, 0x00, 0x02, 0x06, 0x01, 0x00, 0x04, 0x0b, 0x08, 0x00, 0x09, 0x00, 0x00, 0x00
        /*0020*/ 	.byte	0x00, 0x00, 0x00, 0x00


//--------------------- .nv.info._Z9VecAdd_BTPiS_S_i --------------------------
	.section	.nv.info._Z9VecAdd_BTPiS_S_i,"",@"SHT_CUDA_INFO"
	.sectionflags	@""
	.align	4


	//----- nvinfo : EIATTR_CUDA_API_VERSION
	.align		4
        /*0000*/ 	.byte	0x04, 0x37
        /*0002*/ 	.short	(.L_19 - .L_18)
.L_18:
        /*0004*/ 	.word	0x00000082


	//----- nvinfo : EIATTR_KPARAM_INFO
	.align		4
.L_19:
        /*0008*/ 	.byte	0x04, 0x17
        /*000a*/ 	.short	(.L_21 - .L_20)
.L_20:
        /*000c*/ 	.word	0x00000000
        /*0010*/ 	.short	0x0003
        /*0012*/ 	.short	0x0018
        /*0014*/ 	.byte	0x00, 0xf0, 0x11, 0x00


	//----- nvinfo : EIATTR_KPARAM_INFO
	.align		4
.L_21:
        /*0018*/ 	.byte	0x04, 0x17
        /*001a*/ 	.short	(.L_23 - .L_22)
.L_22:
        /*001c*/ 	.word	0x00000000
        /*0020*/ 	.short	0x0002
        /*0022*/ 	.short	0x0010
        /*0024*/ 	.byte	0x00, 0xf5, 0x21, 0x00


	//----- nvinfo : EIATTR_KPARAM_INFO
	.align		4
.L_23:
        /*0028*/ 	.byte	0x04, 0x17
        /*002a*/ 	.short	(.L_25 - .L_24)
.L_24:
        /*002c*/ 	.word	0x00000000
        /*0030*/ 	.short	0x0001
        /*0032*/ 	.short	0x0008
        /*0034*/ 	.byte	0x00, 0xf5, 0x21, 0x00


	//----- nvinfo : EIATTR_KPARAM_INFO
	.align		4
.L_25:
        /*0038*/ 	.byte	0x04, 0x17
        /*003a*/ 	.short	(.L_27 - .L_26)
.L_26:
        /*003c*/ 	.word	0x00000000
        /*0040*/ 	.short	0x0000
        /*0042*/ 	.short	0x0000
        /*0044*/ 	.byte	0x00, 0xf5, 0x21, 0x00


	//----- nvinfo : EIATTR_SPARSE_MMA_MASK
	.align		4
.L_27:
        /*0048*/ 	.byte	0x03, 0x50
        /*004a*/ 	.short	0x0000


	//----- nvinfo : EIATTR_MAXREG_COUNT
	.align		4
        /*004c*/ 	.byte	0x03, 0x1b
        /*004e*/ 	.short	0x00ff


	//----- nvinfo : EIATTR_MERCURY_ISA_VERSION
	.align		4
        /*0050*/ 	.byte	0x03, 0x5f
        /*0052*/ 	.short	0x0101


	//----- nvinfo : EIATTR_VRC_CTA_INIT_COUNT
	.align		4
        /*0054*/ 	.byte	0x02, 0x4a
	.zero		1
	.zero		1


	//----- nvinfo : EIATTR_EXIT_INSTR_OFFSETS
	.align		4
        /*0058*/ 	.byte	0x04, 0x1c
        /*005a*/ 	.short	(.L_29 - .L_28)


	//   ....[0]....
.L_28:
        /*005c*/ 	.word	0x00000070


	//   ....[1]....
        /*0060*/ 	.word	0x00000130


	//----- nvinfo : EIATTR_CBANK_PARAM_SIZE
	.align		4
.L_29:
        /*0064*/ 	.byte	0x03, 0x19
        /*0066*/ 	.short	0x001c


	//----- nvinfo : EIATTR_PARAM_CBANK
	.align		4
        /*0068*/ 	.byte	0x04, 0x0a
        /*006a*/ 	.short	(.L_31 - .L_30)
	.align		4
.L_30:
        /*006c*/ 	.word	index@(.nv.constant0._Z9VecAdd_BTPiS_S_i)
        /*0070*/ 	.short	0x0380
        /*0072*/ 	.short	0x001c


	//----- nvinfo : EIATTR_SW_WAR
	.align		4
.L_31:
        /*0074*/ 	.byte	0x04, 0x36
        /*0076*/ 	.short	(.L_33 - .L_32)
.L_32:
        /*0078*/ 	.word	0x00000008
.L_33:


//--------------------- .nv.info._Z8VecAdd_BPiS_S_i --------------------------
	.section	.nv.info._Z8VecAdd_BPiS_S_i,"",@"SHT_CUDA_INFO"
	.sectionflags	@""
	.align	4


	//----- nvinfo : EIATTR_CUDA_API_VERSION
	.align		4
        /*0000*/ 	.byte	0x04, 0x37
        /*0002*/ 	.short	(.L_35 - .L_34)
.L_34:
        /*0004*/ 	.word	0x00000082


	//----- nvinfo : EIATTR_KPARAM_INFO
	.align		4
.L_35:
        /*0008*/ 	.byte	0x04, 0x17
        /*000a*/ 	.short	(.L_37 - .L_36)
.L_36:
        /*000c*/ 	.word	0x00000000
        /*0010*/ 	.short	0x0003
        /*0012*/ 	.short	0x0018
        /*0014*/ 	.byte	0x00, 0xf0, 0x11, 0x00


	//----- nvinfo : EIATTR_KPARAM_INFO
	.align		4
.L_37:
        /*0018*/ 	.byte	0x04, 0x17
        /*001a*/ 	.short	(.L_39 - .L_38)
.L_38:
        /*001c*/ 	.word	0x00000000
        /*0020*/ 	.short	0x0002
        /*0022*/ 	.short	0x0010
        /*0024*/ 	.byte	0x00, 0xf5, 0x21, 0x00


	//----- nvinfo : EIATTR_KPARAM_INFO
	.align		4
.L_39:
        /*0028*/ 	.byte	0x04, 0x17
        /*002a*/ 	.short	(.L_41 - .L_40)
.L_40:
        /*002c*/ 	.word	0x00000000
        /*0030*/ 	.short	0x0001
        /*0032*/ 	.short	0x0008
        /*0034*/ 	.byte	0x00, 0xf5, 0x21, 0x00


	//----- nvinfo : EIATTR_KPARAM_INFO
	.align		4
.L_41:
        /*0038*/ 	.byte	0x04, 0x17
        /*003a*/ 	.short	(.L_43 - .L_42)
.L_42:
        /*003c*/ 	.word	0x00000000
        /*0040*/ 	.short	0x0000
        /*0042*/ 	.short	0x0000
        /*0044*/ 	.byte	0x00, 0xf5, 0x21, 0x00


	//----- nvinfo : EIATTR_SPARSE_MMA_MASK
	.align		4
.L_43:
        /*0048*/ 	.byte	0x03, 0x50
        /*004a*/ 	.short	0x0000


	//----- nvinfo : EIATTR_MAXREG_COUNT
	.align		4
        /*004c*/ 	.byte	0x03, 0x1b
        /*004e*/ 	.short	0x00ff


	//----- nvinfo : EIATTR_MERCURY_ISA_VERSION
	.align		4
        /*0050*/ 	.byte	0x03, 0x5f
        /*0052*/ 	.short	0x0101


	//----- nvinfo : EIATTR_VRC_CTA_INIT_COUNT
	.align		4
        /*0054*/ 	.byte	0x02, 0x4a
	.zero		1
	.zero		1


	//----- nvinfo : EIATTR_EXIT_INSTR_OFFSETS
	.align		4
        /*0058*/ 	.byte	0x04, 0x1c
        /*005a*/ 	.short	(.L_45 - .L_44)


	//   ....[0]....
.L_44:
        /*005c*/ 	.word	0x00000040


	//   ....[1]....
        /*0060*/ 	.word	0x00000100


	//----- nvinfo : EIATTR_CBANK_PARAM_SIZE
	.align		4
.L_45:
        /*0064*/ 	.byte	0x03, 0x19
        /*0066*/ 	.short	0x001c


	//----- nvinfo : EIATTR_PARAM_CBANK
	.align		4
        /*0068*/ 	.byte	0x04, 0x0a
        /*006a*/ 	.short	(.L_47 - .L_46)
	.align		4
.L_46:
        /*006c*/ 	.word	index@(.nv.constant0._Z8VecAdd_BPiS_S_i)
        /*0070*/ 	.short	0x0380
        /*0072*/ 	.short	0x001c


	//----- nvinfo : EIATTR_SW_WAR
	.align		4
.L_47:
        /*0074*/ 	.byte	0x04, 0x36
        /*0076*/ 	.short	(.L_49 - .L_48)
.L_48:
        /*0078*/ 	.word	0x00000008
.L_49:


//--------------------- .nv.info._Z8VecAdd_TPiS_S_i --------------------------
	.section	.nv.info._Z8VecAdd_TPiS_S_i,"",@"SHT_CUDA_INFO"
	.sectionflags	@""
	.align	4


	//----- nvinfo : EIATTR_CUDA_API_VERSION
	.align		4
        /*0000*/ 	.byte	0x04, 0x37
        /*0002*/ 	.short	(.L_51 - .L_50)
.L_50:
        /*0004*/ 	.word	0x00000082


	//----- nvinfo : EIATTR_KPARAM_INFO
	.align		4
.L_51:
        /*0008*/ 	.byte	0x04, 0x17
        /*000a*/ 	.short	(.L_53 - .L_52)
.L_52:
        /*000c*/ 	.word	0x00000000
        /*0010*/ 	.short	0x0003
        /*0012*/ 	.short	0x0018
        /*0014*/ 	.byte	0x00, 0xf0, 0x11, 0x00


	//----- nvinfo : EIATTR_KPARAM_INFO
	.align		4
.L_53:
        /*0018*/ 	.byte	0x04, 0x17
        /*001a*/ 	.short	(.L_55 - .L_54)
.L_54:
        /*001c*/ 	.word	0x00000000
        /*0020*/ 	.short	0x0002
        /*0022*/ 	.short	0x0010
        /*0024*/ 	.byte	0x00, 0xf5, 0x21, 0x00


	//----- nvinfo : EIATTR_KPARAM_INFO
	.align		4
.L_55:
        /*0028*/ 	.byte	0x04, 0x17
        /*002a*/ 	.short	(.L_57 - .L_56)
.L_56:
        /*002c*/ 	.word	0x00000000
        /*0030*/ 	.short	0x0001
        /*0032*/ 	.short	0x0008
        /*0034*/ 	.byte	0x00, 0xf5, 0x21, 0x00


	//----- nvinfo : EIATTR_KPARAM_INFO
	.align		4
.L_57:
        /*0038*/ 	.byte	0x04, 0x17
        /*003a*/ 	.short	(.L_59 - .L_58)
.L_58:
        /*003c*/ 	.word	0x00000000
        /*0040*/ 	.short	0x0000
        /*0042*/ 	.short	0x0000
        /*0044*/ 	.byte	0x00, 0xf5, 0x21, 0x00


	//----- nvinfo : EIATTR_SPARSE_MMA_MASK
	.align		4
.L_59:
        /*0048*/ 	.byte	0x03, 0x50
        /*004a*/ 	.short	0x0000


	//----- nvinfo : EIATTR_MAXREG_COUNT
	.align		4
        /*004c*/ 	.byte	0x03, 0x1b
        /*004e*/ 	.short	0x00ff


	//----- nvinfo : EIATTR_MERCURY_ISA_VERSION
	.align		4
        /*0050*/ 	.byte	0x03, 0x5f
        /*0052*/ 	.short	0x0101


	//----- nvinfo : EIATTR_VRC_CTA_INIT_COUNT
	.align		4
        /*0054*/ 	.byte	0x02, 0x4a
	.zero		1
	.zero		1


	//----- nvinfo : EIATTR_EXIT_INSTR_OFFSETS
	.align		4
        /*0058*/ 	.byte	0x04, 0x1c
        /*005a*/ 	.short	(.L_61 - .L_60)


	//   ....[0]....
.L_60:
        /*005c*/ 	.word	0x00000040


	//   ....[1]....
        /*0060*/ 	.word	0x00000100


	//----- nvinfo : EIATTR_CBANK_PARAM_SIZE
	.align		4
.L_61:
        /*0064*/ 	.byte	0x03, 0x19
        /*0066*/ 	.short	0x001c


	//----- nvinfo : EIATTR_PARAM_CBANK
	.align		4
        /*0068*/ 	.byte	0x04, 0x0a
        /*006a*/ 	.short	(.L_63 - .L_62)
	.align		4
.L_62:
        /*006c*/ 	.word	index@(.nv.constant0._Z8VecAdd_TPiS_S_i)
        /*0070*/ 	.short	0x0380
        /*0072*/ 	.short	0x001c


	//----- nvinfo : EIATTR_SW_WAR
	.align		4
.L_63:
        /*0074*/ 	.byte	0x04, 0x36
        /*0076*/ 	.short	(.L_65 - .L_64)
.L_64:
        /*0078*/ 	.word	0x00000008
.L_65:


//--------------------- .nv.callgraph             --------------------------
	.section	.nv.callgraph,"",@"SHT_CUDA_CALLGRAPH"
	.align	4
	.sectionentsize	8
	.align		4
        /*0000*/ 	.word	0x00000000
	.align		4
        /*0004*/ 	.word	0xffffffff
	.align		4
        /*0008*/ 	.word	0x00000000
	.align		4
        /*000c*/ 	.word	0xfffffffe
	.align		4
        /*0010*/ 	.word	0x00000000
	.align		4
        /*0014*/ 	.word	0xfffffffd
	.align		4
        /*0018*/ 	.word	0x00000000
	.align		4
        /*001c*/ 	.word	0xfffffffc


//--------------------- .text._Z9VecAdd_BTPiS_S_i --------------------------
	.section	.text._Z9VecAdd_BTPiS_S_i,"ax",@progbits
	.align	128
        .global         _Z9VecAdd_BTPiS_S_i
        .type           _Z9VecAdd_BTPiS_S_i,@function
        .size           _Z9VecAdd_BTPiS_S_i,(.L_x_3 - _Z9VecAdd_BTPiS_S_i)
        .other          _Z9VecAdd_BTPiS_S_i,@"STO_CUDA_ENTRY STV_DEFAULT"
_Z9VecAdd_BTPiS_S_i:
.text._Z9VecAdd_BTPiS_S_i:
[----:B------:R-:W-:Y:S01]  /*0000*/  LDC R1, c[0x0][0x37c] ;  /* 0x0000df00ff017b82 */ /* 0x000fe20000000800 */
[----:B------:R-:W0:Y:S07]  /*0010*/  S2R R0, SR_TID.X ;  /* 0x0000000000007919 */ /* 0x000e2e0000002100 */
[----:B------:R-:W0:Y:S01]  /*0020*/  S2UR UR4, SR_CTAID.X ;  /* 0x00000000000479c3 */ /* 0x000e220000002500 */
[----:B------:R-:W1:Y:S07]  /*0030*/  LDCU UR5, c[0x0][0x398] ;  /* 0x00007300ff0577ac */ /* 0x000e6e0008000800 */
[----:B------:R-:W0:Y:S02]  /*0040*/  LDC R9, c[0x0][0x360] ;  /* 0x0000d800ff097b82 */ /* 0x000e240000000800 */
[----:B0-----:R-:W-:-:S05]  /*0050*/  IMAD R9, R9, UR4, R0 ;  /* 0x0000000409097c24 */ /* 0x001fca000f8e0200 */
[----:B-1----:R-:W-:-:S13]  /*0060*/  ISETP.GE.AND P0, PT, R9, UR5, PT ;  /* 0x0000000509007c0c */ /* 0x002fda000bf06270 */
[----:B------:R-:W-:Y:S05]  /*0070*/  @P0 EXIT ;  /* 0x000000000000094d */ /* 0x000fea0003800000 */
[----:B------:R-:W0:Y:S01]  /*0080*/  LDC.64 R2, c[0x0][0x380] ;  /* 0x0000e000ff027b82 */ /* 0x000e220000000a00 */
[----:B------:R-:W1:Y:S07]  /*0090*/  LDCU.64 UR4, c[0x0][0x358] ;  /* 0x00006b00ff0477ac */ /* 0x000e6e0008000a00 */
[----:B------:R-:W2:Y:S08]  /*00a0*/  LDC.64 R4, c[0x0][0x388] ;  /* 0x0000e200ff047b82 */ /* 0x000eb00000000a00 */
[----:B------:R-:W3:Y:S01]  /*00b0*/  LDC.64 R6, c[0x0][0x390] ;  /* 0x0000e400ff067b82 */ /* 0x000ee20000000a00 */
[----:B0-----:R-:W-:-:S06]  /*00c0*/  IMAD.WIDE R2, R9, 0x4, R2 ;  /* 0x0000000409027825 */ /* 0x001fcc00078e0202 */
[----:B-1----:R-:W4:Y:S01]  /*00d0*/  LDG.E R2, desc[UR4][R2.64] ;  /* 0x0000000402027981 */ /* 0x002f22000c1e1900 */
[----:B--2---:R-:W-:-:S06]  /*00e0*/  IMAD.WIDE R4, R9, 0x4, R4 ;  /* 0x0000000409047825 */ /* 0x004fcc00078e0204 */
[----:B------:R-:W4:Y:S01]  /*00f0*/  LDG.E R5, desc[UR4][R4.64] ;  /* 0x0000000404057981 */ /* 0x000f22000c1e1900 */
[----:B---3--:R-:W-:Y:S01]  /*0100*/  IMAD.WIDE R6, R9, 0x4, R6 ;  /* 0x0000000409067825 */ /* 0x008fe200078e0206 */
[----:B----4-:R-:W-:-:S05]  /*0110*/  IADD3 R9, PT, PT, R2, R5, RZ ;  /* 0x0000000502097210 */ /* 0x010fca0007ffe0ff */
[----:B------:R-:W-:Y:S01]  /*0120*/  STG.E desc[UR4][R6.64], R9 ;  /* 0x0000000906007986 */ /* 0x000fe2000c101904 */
[----:B------:R-:W-:Y:S05]  /*0130*/  EXIT ;  /* 0x000000000000794d */ /* 0x000fea0003800000 */
.L_x_0:
[----:B------:R-:W-:-:S00]  /*0140*/  BRA `(.L_x_0) ;  /* 0xfffffffc00fc7947 */ /* 0x000fc0000383ffff */
[----:B------:R-:W-:-:S00]  /*0150*/  NOP ;  /* 0x0000000000007918 */ /* 0x000fc00000000000 */
        /* <DEDUP_REMOVED lines=10> */
.L_x_3:


//--------------------- .text._Z8VecAdd_BPiS_S_i  --------------------------
	.section	.text._Z8VecAdd_BPiS_S_i,"ax",@progbits
	.align	128
        .global         _Z8VecAdd_BPiS_S_i
        .type           _Z8VecAdd_BPiS_S_i,@function
        .size           _Z8VecAdd_BPiS_S_i,(.L_x_4 - _Z8VecAdd_BPiS_S_i)
        .other          _Z8VecAdd_BPiS_S_i,@"STO_CUDA_ENTRY STV_DEFAULT"
_Z8VecAdd_BPiS_S_i:
.text._Z8VecAdd_BPiS_S_i:
[----:B------:R-:W-:Y:S01]  /*0000*/  LDC R1, c[0x0][0x37c] ;  /* 0x0000df00ff017b82 */ /* 0x000fe20000000800 */
[----:B------:R-:W0:Y:S01]  /*0010*/  S2R R9, SR_CTAID.X ;  /* 0x0000000000097919 */ /* 0x000e220000002500 */
[----:B------:R-:W0:Y:S02]  /*0020*/  LDCU UR4, c[0x0][0x398] ;  /* 0x00007300ff0477ac */ /* 0x000e240008000800 */
[----:B0-----:R-:W-:-:S13]  /*0030*/  ISETP.GE.AND P0, PT, R9, UR4, PT ;  /* 0x0000000409007c0c */ /* 0x001fda000bf06270 */
[----:B------:R-:W-:Y:S05]  /*0040*/  @P0 EXIT ;  /* 0x000000000000094d */ /* 0x000fea0003800000 */
[----:B------:R-:W0:Y:S01]  /*0050*/  LDC.64 R2, c[0x0][0x380] ;  /* 0x0000e000ff027b82 */ /* 0x000e220000000a00 */
[----:B------:R-:W1:Y:S07]  /*0060*/  LDCU.64 UR4, c[0x0][0x358] ;  /* 0x00006b00ff0477ac */ /* 0x000e6e0008000a00 */
[----:B------:R-:W2:Y:S08]  /*0070*/  LDC.64 R4, c[0x0][0x388] ;  /* 0x0000e200ff047b82 */ /* 0x000eb00000000a00 */
[----:B------:R-:W3:Y:S01]  /*0080*/  LDC.64 R6, c[0x0][0x390] ;  /* 0x0000e400ff067b82 */ /* 0x000ee20000000a00 */
[----:B0-----:R-:W-:-:S06]  /*0090*/  IMAD.WIDE.U32 R2, R9, 0x4, R2 ;  /* 0x0000000409027825 */ /* 0x001fcc00078e0002 */
[----:B-1----:R-:W4:Y:S01]  /*00a0*/  LDG.E R2, desc[UR4][R2.64] ;  /* 0x0000000402027981 */ /* 0x002f22000c1e1900 */
[----:B--2---:R-:W-:-:S06]  /*00b0*/  IMAD.WIDE.U32 R4, R9, 0x4, R4 ;  /* 0x0000000409047825 */ /* 0x004fcc00078e0004 */
[----:B------:R-:W4:Y:S01]  /*00c0*/  LDG.E R5, desc[UR4][R4.64] ;  /* 0x0000000404057981 */ /* 0x000f22000c1e1900 */
[----:B---3--:R-:W-:Y:S01]  /*00d0*/  IMAD.WIDE.U32 R6, R9, 0x4, R6 ;  /* 0x0000000409067825 */ /* 0x008fe200078e0006 */
[----:B----4-:R-:W-:-:S05]  /*00e0*/  IADD3 R9, PT, PT, R2, R5, RZ ;  /* 0x0000000502097210 */ /* 0x010fca0007ffe0ff */
[----:B------:R-:W-:Y:S01]  /*00f0*/  STG.E desc[UR4][R6.64], R9 ;  /* 0x0000000906007986 */ /* 0x000fe2000c101904 */
[----:B------:R-:W-:Y:S05]  /*0100*/  EXIT ;  /* 0x000000000000794d */ /* 0x000fea0003800000 */
.L_x_1:
        /* <DEDUP_REMOVED lines=15> */
.L_x_4:


//--------------------- .text._Z8VecAdd_TPiS_S_i  --------------------------
	.section	.text._Z8VecAdd_TPiS_S_i,"ax",@progbits
	.align	128
        .global         _Z8VecAdd_TPiS_S_i
        .type           _Z8VecAdd_TPiS_S_i,@function
        .size           _Z8VecAdd_TPiS_S_i,(.L_x_5 - _Z8VecAdd_TPiS_S_i)
        .other          _Z8VecAdd_TPiS_S_i,@"STO_CUDA_ENTRY STV_DEFAULT"
_Z8VecAdd_TPiS_S_i:
.text._Z8VecAdd_TPiS_S_i:
[----:B------:R-:W-:Y:S01]  /*0000*/  LDC R1, c[0x0][0x37c] ;  /* 0x0000df00ff017b82 */ /* 0x000fe20000000800 */
[----:B------:R-:W0:Y:S01]  /*0010*/  S2R R9, SR_TID.X ;  /* 0x0000000000097919 */ /* 0x000e220000002100 */
        /* <DEDUP_REMOVED lines=15> */
.L_x_2:
        /* <DEDUP_REMOVED lines=15> */
.L_x_5:


//--------------------- .nv.shared.reserved.0     --------------------------
	.section	.nv.shared.reserved.0,"aw",@nobits
	.weak		__nv_reservedSMEM_offset_0_alias
	.size		__nv_reservedSMEM_offset_0_alias, 0, 64
	.other		__nv_reservedSMEM_offset_0_alias,@"STO_CUDA_RESERVED_SHARED STV_DEFAULT"
__nv_reservedSMEM_offset_0_alias:
	.zero		0
	.zero		64


//--------------------- .nv.constant0._Z9VecAdd_BTPiS_S_i --------------------------
	.section	.nv.constant0._Z9VecAdd_BTPiS_S_i,"a",@progbits
	.sectionflags	@""
	.align	4
.nv.constant0._Z9VecAdd_BTPiS_S_i:
	.zero		924


//--------------------- .nv.constant0._Z8VecAdd_BPiS_S_i --------------------------
	.section	.nv.constant0._Z8VecAdd_BPiS_S_i,"a",@progbits
	.sectionflags	@""
	.align	4
.nv.constant0._Z8VecAdd_BPiS_S_i:
	.zero		924


//--------------------- .nv.constant0._Z8VecAdd_TPiS_S_i --------------------------
	.section	.nv.constant0._Z8VecAdd_TPiS_S_i,"a",@progbits
	.sectionflags	@""
	.align	4
.nv.constant0._Z8VecAdd_TPiS_S_i:
	.zero		924


//--------------------- SYMBOLS --------------------------

	.type		.nv.reservedSmem.offset0,@object
	.size		.nv.reservedSmem.offset0,0x4
